	.target	sm_86

	.elftype	@"ET_EXEC"


//--------------------- .note.nv.tkinfo           --------------------------
	.section	.note.nv.tkinfo,"",@"SHT_NOTE"
	.sectionflags	@"SHF_NOTE_NV_TKINFO"
	.tkinfo
        /*0018*/ 	.word	0x00000002
        /*0030*/ 	.string	""
        /*0030*/ 	.string	"ptxas"
        /*0030*/ 	.string	"Cuda compilation tools, release 13.1, V13.1.80"
        /*0030*/ 	.string	"Build cuda_13.1.r13.1/compiler.36836380_0"
        /*0030*/ 	.string	"-v  -arch sm_86 "



//--------------------- .note.nv.cuinfo           --------------------------
	.section	.note.nv.cuinfo,"",@"SHT_NOTE"
	.sectionflags	@"SHF_NOTE_NV_CUINFO"
        /*0018*/ 	.short	0x0002
        /*001a*/ 	.short	0x0050
        /*001c*/ 	.short	0x0083
	.zero		2


//--------------------- .nv.info                  --------------------------
	.section	.nv.info,"",@"SHT_CUDA_INFO"
	.align	4


	//----- nvinfo : EIATTR_REGCOUNT
	.align		4
        /*0000*/ 	.byte	0x04, 0x2f
        /*0002*/ 	.short	(.L_1 - .L_0)
	.align		4
.L_0:
        /*0004*/ 	.word	index@(gemm_mma_kernel)
        /*0008*/ 	.word	0x00000026


	//----- nvinfo : EIATTR_FRAME_SIZE
	.align		4
.L_1:
        /*000c*/ 	.byte	0x04, 0x11
        /*000e*/ 	.short	(.L_3 - .L_2)
	.align		4
.L_2:
        /*0010*/ 	.word	index@(gemm_mma_kernel)
        /*0014*/ 	.word	0x00000000


	//----- nvinfo : EIATTR_MIN_STACK_SIZE
	.align		4
.L_3:
        /*0018*/ 	.byte	0x04, 0x12
        /*001a*/ 	.short	(.L_5 - .L_4)
	.align		4
.L_4:
        /*001c*/ 	.word	index@(gemm_mma_kernel)
        /*0020*/ 	.word	0x00000000
.L_5:


//--------------------- .nv.info.gemm_mma_kernel  --------------------------
	.section	.nv.info.gemm_mma_kernel,"",@"SHT_CUDA_INFO"
	.sectionflags	@""
	.align	4


	//----- nvinfo : EIATTR_CUDA_API_VERSION
	.align		4
        /*0000*/ 	.byte	0x04, 0x37
        /*0002*/ 	.short	(.L_7 - .L_6)
.L_6:
        /*0004*/ 	.word	0x00000083


	//----- nvinfo : EIATTR_SW2861232_WAR
	.align		4
.L_7:
        /*0008*/ 	.byte	0x01, 0x35
	.zero		2


	//----- nvinfo : EIATTR_PARAM_CBANK
	.align		4
        /*000c*/ 	.byte	0x04, 0x0a
        /*000e*/ 	.short	(.L_9 - .L_8)
	.align		4
.L_8:
        /*0010*/ 	.word	index@(.nv.constant0.gemm_mma_kernel)
        /*0014*/ 	.short	0x0160
        /*0016*/ 	.short	0x0024


	//----- nvinfo : EIATTR_CBANK_PARAM_SIZE
	.align		4
.L_9:
        /*0018*/ 	.byte	0x03, 0x19
        /*001a*/ 	.short	0x0024


	//----- nvinfo : EIATTR_KPARAM_INFO
	.align		4
        /*001c*/ 	.byte	0x04, 0x17
        /*001e*/ 	.short	(.L_11 - .L_10)
.L_10:
        /*0020*/ 	.word	0x00000000
        /*0024*/ 	.short	0x0005
        /*0026*/ 	.short	0x0020
        /*0028*/ 	.byte	0x00, 0xf0, 0x11, 0x00


	//----- nvinfo : EIATTR_KPARAM_INFO
	.align		4
.L_11:
        /*002c*/ 	.byte	0x04, 0x17
        /*002e*/ 	.short	(.L_13 - .L_12)
.L_12:
        /*0030*/ 	.word	0x00000000
        /*0034*/ 	.short	0x0004
        /*0036*/ 	.short	0x001c
        /*0038*/ 	.byte	0x00, 0xf0, 0x11, 0x00


	//----- nvinfo : EIATTR_KPARAM_INFO
	.align		4
.L_13:
        /*003c*/ 	.byte	0x04, 0x17
        /*003e*/ 	.short	(.L_15 - .L_14)
.L_14:
        /*0040*/ 	.word	0x00000000
        /*0044*/ 	.short	0x0003
        /*0046*/ 	.short	0x0018
        /*0048*/ 	.byte	0x00, 0xf0, 0x11, 0x00


	//----- nvinfo : EIATTR_KPARAM_INFO
	.align		4
.L_15:
        /*004c*/ 	.byte	0x04, 0x17
        /*004e*/ 	.short	(.L_17 - .L_16)
.L_16:
        /*0050*/ 	.word	0x00000000
        /*0054*/ 	.short	0x0002
        /*0056*/ 	.short	0x0010
        /*0058*/ 	.byte	0x00, 0xf0, 0x21, 0x00


	//----- nvinfo : EIATTR_KPARAM_INFO
	.align		4
.L_17:
        /*005c*/ 	.byte	0x04, 0x17
        /*005e*/ 	.short	(.L_19 - .L_18)
.L_18:
        /*0060*/ 	.word	0x00000000
        /*0064*/ 	.short	0x0001
        /*0066*/ 	.short	0x0008
        /*0068*/ 	.byte	0x00, 0xf0, 0x21, 0x00


	//----- nvinfo : EIATTR_KPARAM_INFO
	.align		4
.L_19:
        /*006c*/ 	.byte	0x04, 0x17
        /*006e*/ 	.short	(.L_21 - .L_20)
.L_20:
        /*0070*/ 	.word	0x00000000
        /*0074*/ 	.short	0x0000
        /*0076*/ 	.short	0x0000
        /*0078*/ 	.byte	0x00, 0xf0, 0x21, 0x00


	//----- nvinfo : EIATTR_WMMA_USED
	.align		4
.L_21:
        /*007c*/ 	.byte	0x01, 0x2b
	.zero		2


	//----- nvinfo : EIATTR_MAXREG_COUNT
	.align		4
        /*0080*/ 	.byte	0x03, 0x1b
        /*0082*/ 	.short	0x00ff


	//----- nvinfo : EIATTR_MERCURY_ISA_VERSION
	.align		4
        /*0084*/ 	.byte	0x03, 0x5f
        /*0086*/ 	.short	0x0000


	//----- nvinfo : EIATTR_EXIT_INSTR_OFFSETS
	.align		4
        /*0088*/ 	.byte	0x04, 0x1c
        /*008a*/ 	.short	(.L_23 - .L_22)


	//   ....[0]....
.L_22:
        /*008c*/ 	.word	0x000012e0


	//   ....[1]....
        /*0090*/ 	.word	0x00001440


	//----- nvinfo : EIATTR_MAX_THREADS
	.align		4
.L_23:
        /*0094*/ 	.byte	0x04, 0x05
        /*0096*/ 	.short	(.L_25 - .L_24)
.L_24:
        /*0098*/ 	.word	0x00000100
        /*009c*/ 	.word	0x00000001
        /*00a0*/ 	.word	0x00000001


	//----- nvinfo : EIATTR_CRS_STACK_SIZE
	.align		4
.L_25:
        /*00a4*/ 	.byte	0x04, 0x1e
        /*00a6*/ 	.short	(.L_27 - .L_26)
.L_26:
        /*00a8*/ 	.word	0x00000000
.L_27:


//--------------------- .nv.callgraph             --------------------------
	.section	.nv.callgraph,"",@"SHT_CUDA_CALLGRAPH"
	.align	4
	.sectionentsize	8
	.align		4
        /*0000*/ 	.word	0x00000000
	.align		4
        /*0004*/ 	.word	0xffffffff
	.align		4
        /*0008*/ 	.word	0x00000000
	.align		4
        /*000c*/ 	.word	0xfffffffe
	.align		4
        /*0010*/ 	.word	0x00000000
	.align		4
        /*0014*/ 	.word	0xfffffffd
	.align		4
        /*0018*/ 	.word	0x00000000
	.align		4
        /*001c*/ 	.word	0xfffffffc


//--------------------- .nv.rel.action            --------------------------
	.section	.nv.rel.action,"",@"SHT_CUDA_RELOCINFO"
	.align	8
	.sectionentsize	8
        /*0000*/ 	.byte	0x73, 0x00, 0x00, 0x00, 0x00, 0x00, 0x00, 0x00, 0x00, 0x00, 0x00, 0x11, 0x25, 0x00, 0x05, 0x36


//--------------------- .nv.constant0.gemm_mma_kernel --------------------------
	.section	.nv.constant0.gemm_mma_kernel,"a",@progbits
	.sectionflags	@""
	.align	4
.nv.constant0.gemm_mma_kernel:
	.zero		388


//--------------------- .text.gemm_mma_kernel     --------------------------
	.section	.text.gemm_mma_kernel,"ax",@progbits
	.sectioninfo	@"SHI_REGISTERS=38"
	.align	128
        .global         gemm_mma_kernel
        .type           gemm_mma_kernel,@function
        .size           gemm_mma_kernel,(.L_x_9 - gemm_mma_kernel)
        .other          gemm_mma_kernel,@"STO_CUDA_ENTRY STV_DEFAULT"
gemm_mma_kernel:
.text.gemm_mma_kernel:
[----:B------:R-:W-:Y:S02]  /*0000*/  IMAD.MOV.U32 R1, RZ, RZ, c[0x0][0x28] ;  /* 0x00000a00ff017624 */ /* 0x000fe400078e00ff */
[----:B------:R-:W-:Y:S01]  /*0010*/  IMAD.MOV.U32 R0, RZ, RZ, c[0x0][0x180] ;  /* 0x00006000ff007624 */ /* 0x000fe200078e00ff */
[----:B------:R-:W-:Y:S01]  /*0020*/  ULDC.64 UR4, c[0x0][0x118] ;  /* 0x0000460000047ab9 */ /* 0x000fe20000000a00 */
[----:B------:R-:W-:Y:S01]  /*0030*/  CS2R R2, SRZ ;  /* 0x0000000000027805 */ /* 0x000fe2000001ff00 */
[----:B------:R-:W-:Y:S02]  /*0040*/  CS2R R12, SRZ ;  /* 0x00000000000c7805 */ /* 0x000fe4000001ff00 */
[----:B------:R-:W-:-:S13]  /*0050*/  ISETP.GE.AND P0, PT, R0, 0x1, PT ;  /* 0x000000010000780c */ /* 0x000fda0003f06270 */
[----:B------:R-:W-:Y:S05]  /*0060*/  @!P0 BRA `(.L_x_0) ;  /* 0x000011d000008947 */ /* 0x000fea0003800000 */
[----:B------:R-:W-:Y:S01]  /*0070*/  IADD3 R0, R0, -0x1, RZ ;  /* 0xffffffff00007810 */ /* 0x000fe20007ffe0ff */
[----:B------:R-:W-:Y:S01]  /*0080*/  IMAD.MOV.U32 R15, RZ, RZ, RZ ;  /* 0x000000ffff0f7224 */ /* 0x000fe200078e00ff */
[----:B------:R-:W-:Y:S01]  /*0090*/  CS2R R12, SRZ ;  /* 0x00000000000c7805 */ /* 0x000fe2000001ff00 */
[----:B------:R-:W-:Y:S01]  /*00a0*/  IMAD.MOV.U32 R2, RZ, RZ, RZ ;  /* 0x000000ffff027224 */ /* 0x000fe200078e00ff */
[----:B------:R-:W-:-:S13]  /*00b0*/  ISETP.GE.U32.AND P0, PT, R0, 0x30, PT ;  /* 0x000000300000780c */ /* 0x000fda0003f06070 */
[----:B------:R-:W-:Y:S05]  /*00c0*/  @!P0 BRA `(.L_x_1) ;  /* 0x00000d4000008947 */ /* 0x000fea0003800000 */
[----:B------:R-:W0:Y:S01]  /*00d0*/  S2R R29, SR_TID.X ;  /* 0x00000000001d7919 */ /* 0x000e220000002100 */
[----:B------:R-:W-:Y:S01]  /*00e0*/  LEA.HI R14, R0, 0x1, RZ, 0x1c ;  /* 0x00000001000e7811 */ /* 0x000fe200078fe0ff */
[----:B------:R-:W-:Y:S01]  /*00f0*/  BSSY B0, `(.L_x_1) ;  /* 0x00000d1000007945 */ /* 0x000fe20003800000 */
[----:B------:R-:W-:Y:S01]  /*0100*/  IMAD.MOV.U32 R15, RZ, RZ, RZ ;  /* 0x000000ffff0f7224 */ /* 0x000fe200078e00ff */
[----:B------:R-:W1:Y:S01]  /*0110*/  S2R R5, SR_CTAID.Y ;  /* 0x0000000000057919 */ /* 0x000e620000002600 */
[----:B------:R-:W-:Y:S01]  /*0120*/  CS2R R12, SRZ ;  /* 0x00000000000c7805 */ /* 0x000fe2000001ff00 */
[----:B0-----:R-:W-:-:S04]  /*0130*/  SHF.R.U32.HI R2, RZ, 0x2, R29 ;  /* 0x00000002ff027819 */ /* 0x001fc8000001161d */
[----:B------:R-:W-:-:S05]  /*0140*/  LOP3.LUT R2, R2, 0x3fffffe0, RZ, 0xc0, !PT ;  /* 0x3fffffe002027812 */ /* 0x000fca00078ec0ff */
[----:B-1----:R-:W-:Y:S01]  /*0150*/  IMAD R0, R5, 0x80, R2 ;  /* 0x0000008005007824 */ /* 0x002fe200078e0202 */
[----:B------:R-:W-:Y:S01]  /*0160*/  LOP3.LUT R5, R14, 0x3, RZ, 0xc0, !PT ;  /* 0x000000030e057812 */ /* 0x000fe200078ec0ff */
[----:B------:R-:W-:-:S03]  /*0170*/  IMAD.MOV.U32 R2, RZ, RZ, RZ ;  /* 0x000000ffff027224 */ /* 0x000fc600078e00ff */
[----:B------:R-:W-:Y:S01]  /*0180*/  ISETP.GE.AND P0, PT, R0, c[0x0][0x178], PT ;  /* 0x00005e0000007a0c */ /* 0x000fe20003f06270 */
[----:B------:R-:W-:-:S07]  /*0190*/  IMAD.IADD R14, R14, 0x1, -R5 ;  /* 0x000000010e0e7824 */ /* 0x000fce00078e0a05 */
.L_x_4:
[----:B------:R-:W-:-:S04]  /*01a0*/  IADD3 R14, R14, -0x4, RZ ;  /* 0xfffffffc0e0e7810 */ /* 0x000fc80007ffe0ff */
[----:B------:R-:W-:Y:S01]  /*01b0*/  ISETP.NE.AND P1, PT, R14, RZ, PT ;  /* 0x000000ff0e00720c */ /* 0x000fe20003f25270 */
[----:B------:R-:W-:Y:S07]  /*01c0*/  @P0 BRA `(.L_x_2) ;  /* 0x000005d000000947 */ /* 0x000fee0003800000 */
[----:B------:R-:W0:Y:S01]  /*01d0*/  S2R R5, SR_CTAID.X ;  /* 0x0000000000057919 */ /* 0x000e220000002500 */
[C---:B------:R-:W-:Y:S01]  /*01e0*/  LOP3.LUT R4, R29.reuse, 0x60, RZ, 0xc0, !PT ;  /* 0x000000601d047812 */ /* 0x040fe200078ec0ff */
[----:B------:R-:W-:Y:S01]  /*01f0*/  IMAD.MOV.U32 R27, RZ, RZ, c[0x0][0x17c] ;  /* 0x00005f00ff1b7624 */ /* 0x000fe200078e00ff */
[----:B------:R-:W-:Y:S01]  /*0200*/  LOP3.LUT R11, R29, 0x60, RZ, 0xc0, !PT ;  /* 0x000000601d0b7812 */ /* 0x000fe200078ec0ff */
[----:B------:R-:W1:Y:S01]  /*0210*/  S2R R6, SR_LANEID ;  /* 0x0000000000067919 */ /* 0x000e620000000000 */
[----:B------:R-:W-:Y:S01]  /*0220*/  IADD3 R24, R15, 0x10, RZ ;  /* 0x000000100f187810 */ /* 0x000fe20007ffe0ff */
[----:B------:R-:W-:Y:S01]  /*0230*/  IMAD R18, R0, c[0x0][0x180], RZ ;  /* 0x0000600000127a24 */ /* 0x000fe200078e02ff */
[----:B------:R-:W-:Y:S01]  /*0240*/  SHF.R.U32.HI R16, RZ, 0x1, R27 ;  /* 0x00000001ff107819 */ /* 0x000fe2000001161b */
[----:B------:R-:W2:Y:S02]  /*0250*/  S2R R10, SR_CTAID.X ;  /* 0x00000000000a7919 */ /* 0x000ea40000002500 */
[----:B------:R-:W-:Y:S01]  /*0260*/  IMAD R21, R24, c[0x0][0x17c], RZ ;  /* 0x00005f0018157a24 */ /* 0x000fe200078e02ff */
[----:B------:R-:W-:Y:S01]  /*0270*/  SHF.R.S32.HI R20, RZ, 0x1f, R18 ;  /* 0x0000001fff147819 */ /* 0x000fe20000011412 */
[----:B------:R-:W3:Y:S01]  /*0280*/  S2R R8, SR_LANEID ;  /* 0x0000000000087919 */ /* 0x000ee20000000000 */
[----:B0-----:R-:W-:-:S02]  /*0290*/  IMAD R5, R5, 0x80, R4 ;  /* 0x0000008005057824 */ /* 0x001fc400078e0204 */
[----:B------:R-:W-:Y:S01]  /*02a0*/  IMAD R4, R15, c[0x0][0x17c], RZ ;  /* 0x00005f000f047a24 */ /* 0x000fe200078e02ff */
[----:B-1----:R-:W-:Y:S02]  /*02b0*/  SHF.R.U32.HI R19, RZ, 0x2, R6 ;  /* 0x00000002ff137819 */ /* 0x002fe40000011606 */
[----:B------:R-:W-:Y:S02]  /*02c0*/  SHF.R.S32.HI R7, RZ, 0x1f, R5 ;  /* 0x0000001fff077819 */ /* 0x000fe40000011405 */
[----:B------:R-:W-:Y:S01]  /*02d0*/  IADD3 R9, P2, R4, R5, RZ ;  /* 0x0000000504097210 */ /* 0x000fe20007f5e0ff */
[----:B--2---:R-:W-:Y:S01]  /*02e0*/  IMAD R10, R10, 0x80, R11 ;  /* 0x000000800a0a7824 */ /* 0x004fe200078e020b */
[----:B------:R-:W-:Y:S01]  /*02f0*/  LOP3.LUT R6, R6, 0x3, RZ, 0xc0, !PT ;  /* 0x0000000306067812 */ /* 0x000fe200078ec0ff */
[----:B------:R-:W-:Y:S01]  /*0300*/  IMAD.MOV.U32 R11, RZ, RZ, c[0x0][0x180] ;  /* 0x00006000ff0b7624 */ /* 0x000fe200078e00ff */
[----:B------:R-:W-:Y:S01]  /*0310*/  LEA.HI.X.SX32 R4, R4, R7, 0x1, P2 ;  /* 0x0000000704047211 */ /* 0x000fe200010f0eff */
[----:B------:R-:W-:Y:S01]  /*0320*/  IMAD.MOV.U32 R7, RZ, RZ, RZ ;  /* 0x000000ffff077224 */ /* 0x000fe200078e00ff */
[----:B------:R-:W-:-:S03]  /*0330*/  LEA R5, P2, R9, c[0x0][0x168], 0x1 ;  /* 0x00005a0009057a11 */ /* 0x000fc600078408ff */
[----:B------:R-:W-:Y:S01]  /*0340*/  IMAD.WIDE.U32 R16, R19, R16, R6 ;  /* 0x0000001013107225 */ /* 0x000fe200078e0006 */
[----:B------:R-:W-:Y:S02]  /*0350*/  LEA.HI.X R9, R9, c[0x0][0x16c], R4, 0x1, P2 ;  /* 0x00005b0009097a11 */ /* 0x000fe400010f0c04 */
[----:B------:R-:W-:Y:S02]  /*0360*/  IADD3 R23, P2, R18, R15, RZ ;  /* 0x0000000f12177210 */ /* 0x000fe40007f5e0ff */
[C---:B------:R-:W-:Y:S02]  /*0370*/  LEA R4, P3, R16.reuse, R5, 0x2 ;  /* 0x0000000510047211 */ /* 0x040fe400078610ff */
[----:B------:R-:W-:Y:S02]  /*0380*/  SHF.R.U32.HI R18, RZ, 0x1, R11 ;  /* 0x00000001ff127819 */ /* 0x000fe4000001160b */
[----:B------:R-:W-:Y:S02]  /*0390*/  LEA.HI.X R5, R16, R9, R17, 0x2, P3 ;  /* 0x0000000910057211 */ /* 0x000fe400018f1411 */
[----:B------:R-:W-:Y:S01]  /*03a0*/  LEA.HI.X.SX32 R16, R15, R20, 0x1, P2 ;  /* 0x000000140f107211 */ /* 0x000fe200010f0eff */
[----:B------:R-:W-:Y:S01]  /*03b0*/  IMAD.WIDE.U32 R6, R19, R18, R6 ;  /* 0x0000001213067225 */ /* 0x000fe200078e0006 */
[----:B------:R-:W-:Y:S01]  /*03c0*/  SHF.R.S32.HI R17, RZ, 0x1f, R21 ;  /* 0x0000001fff117819 */ /* 0x000fe20000011415 */
[----:B------:R0:W2:Y:S01]  /*03d0*/  LDG.E R19, [R4.64+0x10] ;  /* 0x0000100404137981 */ /* 0x0000a2000c1e1900 */
[----:B------:R-:W-:Y:S01]  /*03e0*/  LEA R9, P2, R23, c[0x0][0x160], 0x1 ;  /* 0x0000580017097a11 */ /* 0x000fe200078408ff */
[----:B------:R-:W-:Y:S01]  /*03f0*/  IMAD.WIDE.U32 R26, R27, 0x10, R4 ;  /* 0x000000101b1a7825 */ /* 0x000fe200078e0004 */
[----:B------:R-:W-:-:S02]  /*0400*/  IADD3 R20, P3, R10, R21, RZ ;  /* 0x000000150a147210 */ /* 0x000fc40007f7e0ff */
[----:B------:R-:W-:Y:S01]  /*0410*/  LEA.HI.X R23, R23, c[0x0][0x164], R16, 0x1, P2 ;  /* 0x0000590017177a11 */ /* 0x000fe200010f0c10 */
[----:B------:R-:W-:Y:S01]  /*0420*/  IMAD.MOV.U32 R21, RZ, RZ, c[0x0][0x17c] ;  /* 0x00005f00ff157624 */ /* 0x000fe200078e00ff */
[----:B------:R-:W-:Y:S01]  /*0430*/  LEA.HI.X.SX32 R35, R10, R17, 0x1, P3 ;  /* 0x000000110a237211 */ /* 0x000fe200018f0eff */
[----:B------:R1:W4:Y:S01]  /*0440*/  LDG.E R18, [R26.64] ;  /* 0x000000041a127981 */ /* 0x000322000c1e1900 */
[----:B---3--:R-:W-:Y:S02]  /*0450*/  SHF.R.U32.HI R25, RZ, 0x2, R8 ;  /* 0x00000002ff197819 */ /* 0x008fe40000011608 */
[----:B------:R-:W-:Y:S01]  /*0460*/  LOP3.LUT R8, R8, 0x3, RZ, 0xc0, !PT ;  /* 0x0000000308087812 */ /* 0x000fe200078ec0ff */
[----:B------:R0:W3:Y:S01]  /*0470*/  LDG.E R17, [R4.64] ;  /* 0x0000000404117981 */ /* 0x0000e2000c1e1900 */
[----:B------:R-:W-:Y:S02]  /*0480*/  SHF.R.U32.HI R28, RZ, 0x1, R21 ;  /* 0x00000001ff1c7819 */ /* 0x000fe40000011615 */
[----:B------:R-:W-:Y:S01]  /*0490*/  LEA R22, P2, R6, R9, 0x2 ;  /* 0x0000000906167211 */ /* 0x000fe200078410ff */
[----:B------:R1:W5:Y:S01]  /*04a0*/  LDG.E R16, [R26.64+0x10] ;  /* 0x000010041a107981 */ /* 0x000362000c1e1900 */
[----:B------:R-:W-:Y:S01]  /*04b0*/  IMAD.MOV.U32 R9, RZ, RZ, RZ ;  /* 0x000000ffff097224 */ /* 0x000fe200078e00ff */
[----:B------:R-:W-:Y:S01]  /*04c0*/  LEA R31, P3, R20, c[0x0][0x168], 0x1 ;  /* 0x00005a00141f7a11 */ /* 0x000fe200078608ff */
[----:B------:R-:W-:-:S02]  /*04d0*/  IMAD R10, R0, c[0x0][0x180], RZ ;  /* 0x00006000000a7a24 */ /* 0x000fc400078e02ff */
[----:B0-----:R-:W-:Y:S01]  /*04e0*/  IMAD.WIDE.U32 R4, R25, R28, R8 ;  /* 0x0000001c19047225 */ /* 0x001fe200078e0008 */
[----:B------:R-:W-:Y:S02]  /*04f0*/  LEA.HI.X R35, R20, c[0x0][0x16c], R35, 0x1, P3 ;  /* 0x00005b0014237a11 */ /* 0x000fe400018f0c23 */
[----:B------:R-:W-:Y:S02]  /*0500*/  LEA.HI.X R23, R6, R23, R7, 0x2, P2 ;  /* 0x0000001706177211 */ /* 0x000fe400010f1407 */
[----:B-1----:R-:W-:Y:S02]  /*0510*/  LEA R26, P3, R4, R31, 0x2 ;  /* 0x0000001f041a7211 */ /* 0x002fe400078610ff */
[----:B------:R-:W-:Y:S01]  /*0520*/  SHF.R.S32.HI R33, RZ, 0x1f, R24 ;  /* 0x0000001fff217819 */ /* 0x000fe20000011418 */
[----:B------:R0:W5:Y:S01]  /*0530*/  LDG.E R6, [R22.64+0x10] ;  /* 0x0000100416067981 */ /* 0x000162000c1e1900 */
[----:B------:R-:W-:Y:S02]  /*0540*/  IADD3 R24, P2, R10, R24, RZ ;  /* 0x000000180a187210 */ /* 0x000fe40007f5e0ff */
[----:B------:R-:W-:-:S02]  /*0550*/  LEA.HI.X R27, R4, R35, R5, 0x2, P3 ;  /* 0x00000023041b7211 */ /* 0x000fc400018f1405 */
[----:B------:R-:W-:Y:S01]  /*0560*/  LEA.HI.X.SX32 R33, R10, R33, 0x1, P2 ;  /* 0x000000210a217211 */ /* 0x000fe200010f0eff */
[----:B------:R-:W-:Y:S01]  /*0570*/  IMAD.WIDE.U32 R10, R11, 0x10, R22 ;  /* 0x000000100b0a7825 */ /* 0x000fe200078e0016 */
[----:B------:R0:W5:Y:S03]  /*0580*/  LDG.E R4, [R22.64] ;  /* 0x0000000416047981 */ /* 0x000166000c1e1900 */
[----:B------:R-:W-:Y:S01]  /*0590*/  IMAD.MOV.U32 R35, RZ, RZ, c[0x0][0x180] ;  /* 0x00006000ff237624 */ /* 0x000fe200078e00ff */
[----:B------:R1:W5:Y:S01]  /*05a0*/  LDG.E R5, [R10.64] ;  /* 0x000000040a057981 */ /* 0x000362000c1e1900 */
[----:B------:R-:W-:-:S03]  /*05b0*/  IMAD.WIDE.U32 R20, R21, 0x10, R26 ;  /* 0x0000001015147825 */ /* 0x000fc600078e001a */
[----:B------:R1:W5:Y:S01]  /*05c0*/  LDG.E R7, [R10.64+0x10] ;  /* 0x000010040a077981 */ /* 0x000362000c1e1900 */
[----:B------:R-:W-:-:S03]  /*05d0*/  SHF.R.U32.HI R34, RZ, 0x1, R35 ;  /* 0x00000001ff227819 */ /* 0x000fc60000011623 */
[----:B------:R2:W5:Y:S04]  /*05e0*/  LDG.E R28, [R26.64] ;  /* 0x000000041a1c7981 */ /* 0x000568000c1e1900 */
[----:B------:R2:W5:Y:S04]  /*05f0*/  LDG.E R31, [R26.64+0x10] ;  /* 0x000010041a1f7981 */ /* 0x000568000c1e1900 */
[----:B------:R4:W5:Y:S04]  /*0600*/  LDG.E R30, [R20.64] ;  /* 0x00000004141e7981 */ /* 0x000968000c1e1900 */
[----:B------:R4:W5:Y:S01]  /*0610*/  LDG.E R32, [R20.64+0x10] ;  /* 0x0000100414207981 */ /* 0x000962000c1e1900 */
[----:B------:R-:W-:Y:S01]  /*0620*/  IMAD.WIDE.U32 R8, R25, R34, R8 ;  /* 0x0000002219087225 */ /* 0x000fe200078e0008 */
[----:B0-----:R-:W-:-:S04]  /*0630*/  LEA R23, P2, R24, c[0x0][0x160], 0x1 ;  /* 0x0000580018177a11 */ /* 0x001fc800078408ff */
[----:B------:R-:W-:Y:S02]  /*0640*/  LEA.HI.X R33, R24, c[0x0][0x164], R33, 0x1, P2 ;  /* 0x0000590018217a11 */ /* 0x000fe400010f0c21 */
[----:B------:R-:W-:-:S04]  /*0650*/  LEA R22, P2, R8, R23, 0x2 ;  /* 0x0000001708167211 */ /* 0x000fc800078410ff */
[----:B------:R-:W-:-:S05]  /*0660*/  LEA.HI.X R23, R8, R33, R9, 0x2, P2 ;  /* 0x0000002108177211 */ /* 0x000fca00010f1409 */
[----:B------:R-:W-:Y:S01]  /*0670*/  IMAD.WIDE.U32 R24, R35, 0x10, R22 ;  /* 0x0000001023187825 */ /* 0x000fe200078e0016 */
[----:B------:R-:W5:Y:S04]  /*0680*/  LDG.E R8, [R22.64] ;  /* 0x0000000416087981 */ /* 0x000f68000c1e1900 */
[----:B-1----:R-:W5:Y:S04]  /*0690*/  LDG.E R10, [R22.64+0x10] ;  /* 0x00001004160a7981 */ /* 0x002f68000c1e1900 */
[----:B------:R-:W5:Y:S04]  /*06a0*/  LDG.E R9, [R24.64] ;  /* 0x0000000418097981 */ /* 0x000f68000c1e1900 */
[----:B------:R-:W5:Y:S01]  /*06b0*/  LDG.E R11, [R24.64+0x10] ;  /* 0x00001004180b7981 */ /* 0x000f62000c1e1900 */
[----:B------:R-:W-:Y:S03]  /*06c0*/  WARPSYNC 0xffffffff ;  /* 0xffffffff00007948 */ /* 0x000fe60003800000 */
[----:B--2---:R-:W-:Y:S04]  /*06d0*/  MOVM.16.MT88 R26, R19 ;  /* 0x00000000131a723a */ /* 0x004fe80000000000 */
[----:B----4-:R-:W-:Y:S04]  /*06e0*/  MOVM.16.MT88 R21, R18 ;  /* 0x000000001215723a */ /* 0x010fe80000000000 */
[----:B---3--:R-:W0:Y:S04]  /*06f0*/  MOVM.16.MT88 R20, R17 ;  /* 0x000000001114723a */ /* 0x008e280000000000 */
[----:B-----5:R-:W1:Y:S01]  /*0700*/  MOVM.16.MT88 R27, R16 ;  /* 0x00000000101b723a */ /* 0x020e620000000000 */
[C---:B0-----:R-:W-:Y:S08]  /*0710*/  HMMA.16816.F16 R12, R4.reuse, R20, R12 ;  /* 0x00000014040c723c */ /* 0x041ff0000000080c */
[----:B-1----:R-:W-:Y:S01]  /*0720*/  HMMA.16816.F16 R2, R4, R26, R2 ;  /* 0x0000001a0402723c */ /* 0x002fe20000000802 */
[----:B------:R-:W-:Y:S04]  /*0730*/  MOVM.16.MT88 R4, R28 ;  /* 0x000000001c04723a */ /* 0x000fe80000000000 */
[----:B------:R-:W-:Y:S04]  /*0740*/  MOVM.16.MT88 R6, R31 ;  /* 0x000000001f06723a */ /* 0x000fe80000000000 */
[----:B------:R-:W0:Y:S04]  /*0750*/  MOVM.16.MT88 R5, R30 ;  /* 0x000000001e05723a */ /* 0x000e280000000000 */
[----:B------:R-:W1:Y:S03]  /*0760*/  MOVM.16.MT88 R7, R32 ;  /* 0x000000002007723a */ /* 0x000e660000000000 */
[C---:B0-----:R-:W-:Y:S08]  /*0770*/  HMMA.16816.F16 R12, R8.reuse, R4, R12 ;  /* 0x00000004080c723c */ /* 0x041ff0000000080c */
[----:B-1----:R-:W-:Y:S11]  /*0780*/  HMMA.16816.F16 R2, R8, R6, R2 ;  /* 0x000000060802723c */ /* 0x002ff60000000802 */
[----:B------:R-:W-:Y:S08]  /*0790*/  @!UPT UIADD3 URZ, URZ, URZ, URZ ;  /* 0x0000003f3f3ff290 */ /* 0x000ff0000fffe03f */
.L_x_2:
[----:B------:R-:W-:Y:S05]  /*07a0*/  @P0 BRA `(.L_x_3) ;  /* 0x0000063000000947 */ /* 0x000fea0003800000 */
[----:B------:R-:W0:Y:S01]  /*07b0*/  S2R R29, SR_TID.X ;  /* 0x00000000001d7919 */ /* 0x000e220000002100 */
[----:B------:R-:W-:Y:S01]  /*07c0*/  IADD3 R10, R15, 0x20, RZ ;  /* 0x000000200f0a7810 */ /* 0x000fe20007ffe0ff */
[----:B------:R-:W-:-:S02]  /*07d0*/  IMAD.MOV.U32 R21, RZ, RZ, c[0x0][0x17c] ;  /* 0x00005f00ff157624 */ /* 0x000fc400078e00ff */
[----:B------:R-:W1:Y:S01]  /*07e0*/  S2R R6, SR_CTAID.X ;  /* 0x0000000000067919 */ /* 0x000e620000002500 */
[----:B------:R-:W-:Y:S02]  /*07f0*/  IMAD R19, R0, c[0x0][0x180], RZ ;  /* 0x0000600000137a24 */ /* 0x000fe400078e02ff */
[----:B------:R-:W-:Y:S01]  /*0800*/  IMAD R5, R10, c[0x0][0x17c], RZ ;  /* 0x00005f000a057a24 */ /* 0x000fe200078e02ff */
[----:B------:R-:W2:Y:S01]  /*0810*/  S2R R4, SR_LANEID ;  /* 0x0000000000047919 */ /* 0x000ea20000000000 */
[----:B------:R-:W-:-:S03]  /*0820*/  IMAD.MOV.U32 R25, RZ, RZ, c[0x0][0x180] ;  /* 0x00006000ff197624 */ /* 0x000fc600078e00ff */
[----:B------:R-:W-:Y:S02]  /*0830*/  SHF.R.S32.HI R8, RZ, 0x1f, R5 ;  /* 0x0000001fff087819 */ /* 0x000fe40000011405 */
[----:B------:R-:W-:Y:S02]  /*0840*/  SHF.R.U32.HI R16, RZ, 0x1, R25 ;  /* 0x00000001ff107819 */ /* 0x000fe40000011619 */
[----:B0-----:R-:W-:-:S05]  /*0850*/  LOP3.LUT R7, R29, 0x60, RZ, 0xc0, !PT ;  /* 0x000000601d077812 */ /* 0x001fca00078ec0ff */
[----:B-1----:R-:W-:Y:S01]  /*0860*/  IMAD R9, R6, 0x80, R7 ;  /* 0x0000008006097824 */ /* 0x002fe200078e0207 */
[----:B------:R-:W-:Y:S02]  /*0870*/  SHF.R.U32.HI R6, RZ, 0x1, R21 ;  /* 0x00000001ff067819 */ /* 0x000fe40000011615 */
[----:B--2---:R-:W-:Y:S02]  /*0880*/  SHF.R.U32.HI R17, RZ, 0x2, R4 ;  /* 0x00000002ff117819 */ /* 0x004fe40000011604 */
[----:B------:R-:W-:Y:S02]  /*0890*/  LOP3.LUT R4, R4, 0x3, RZ, 0xc0, !PT ;  /* 0x0000000304047812 */ /* 0x000fe400078ec0ff */
[----:B------:R-:W-:Y:S01]  /*08a0*/  IADD3 R11, P2, R9, R5, RZ ;  /* 0x00000005090b7210 */ /* 0x000fe20007f5e0ff */
[----:B------:R-:W-:-:S03]  /*08b0*/  IMAD.MOV.U32 R5, RZ, RZ, RZ ;  /* 0x000000ffff057224 */ /* 0x000fc600078e00ff */
[----:B------:R-:W-:Y:S01]  /*08c0*/  LEA.HI.X.SX32 R8, R9, R8, 0x1, P2 ;  /* 0x0000000809087211 */ /* 0x000fe200010f0eff */
[----:B------:R-:W-:Y:S01]  /*08d0*/  IMAD.WIDE.U32 R6, R17, R6, R4 ;  /* 0x0000000611067225 */ /* 0x000fe200078e0004 */
[----:B------:R-:W-:-:S04]  /*08e0*/  LEA R9, P2, R11, c[0x0][0x168], 0x1 ;  /* 0x00005a000b097a11 */ /* 0x000fc800078408ff */
[----:B------:R-:W-:Y:S02]  /*08f0*/  LEA.HI.X R11, R11, c[0x0][0x16c], R8, 0x1, P2 ;  /* 0x00005b000b0b7a11 */ /* 0x000fe400010f0c08 */
[----:B------:R-:W-:-:S04]  /*0900*/  LEA R8, P2, R6, R9, 0x2 ;  /* 0x0000000906087211 */ /* 0x000fc800078410ff */
[----:B------:R-:W-:Y:S02]  /*0910*/  LEA.HI.X R9, R6, R11, R7, 0x2, P2 ;  /* 0x0000000b06097211 */ /* 0x000fe400010f1407 */
[----:B------:R-:W-:Y:S02]  /*0920*/  SHF.R.S32.HI R6, RZ, 0x1f, R10 ;  /* 0x0000001fff067819 */ /* 0x000fe4000001140a */
[----:B------:R-:W-:Y:S01]  /*0930*/  IADD3 R7, P2, R19, R10, RZ ;  /* 0x0000000a13077210 */ /* 0x000fe20007f5e0ff */
[----:B------:R-:W-:Y:S01]  /*0940*/  IMAD.WIDE.U32 R10, R21, 0x10, R8 ;  /* 0x00000010150a7825 */ /* 0x000fe200078e0008 */
[----:B------:R-:W2:Y:S02]  /*0950*/  LDG.E R20, [R8.64] ;  /* 0x0000000408147981 */ /* 0x000ea4000c1e1900 */
[----:B------:R-:W-:Y:S02]  /*0960*/  LEA.HI.X.SX32 R6, R19, R6, 0x1, P2 ;  /* 0x0000000613067211 */ /* 0x000fe400010f0eff */
[----:B------:R-:W3:Y:S04]  /*0970*/  LDG.E R22, [R8.64+0x10] ;  /* 0x0000100408167981 */ /* 0x000ee8000c1e1900 */
[----:B------:R-:W4:Y:S04]  /*0980*/  LDG.E R21, [R10.64] ;  /* 0x000000040a157981 */ /* 0x000f28000c1e1900 */
[----:B------:R-:W5:Y:S01]  /*0990*/  LDG.E R23, [R10.64+0x10] ;  /* 0x000010040a177981 */ /* 0x000f62000c1e1900 */
[----:B------:R-:W-:Y:S01]  /*09a0*/  IMAD.WIDE.U32 R4, R17, R16, R4 ;  /* 0x0000001011047225 */ /* 0x000fe200078e0004 */
[----:B------:R-:W-:-:S04]  /*09b0*/  LEA R17, P2, R7, c[0x0][0x160], 0x1 ;  /* 0x0000580007117a11 */ /* 0x000fc800078408ff */
[----:B------:R-:W-:Y:S02]  /*09c0*/  LEA.HI.X R7, R7, c[0x0][0x164], R6, 0x1, P2 ;  /* 0x0000590007077a11 */ /* 0x000fe400010f0c06 */
[----:B------:R-:W-:-:S04]  /*09d0*/  LEA R16, P2, R4, R17, 0x2 ;  /* 0x0000001104107211 */ /* 0x000fc800078410ff */
[----:B------:R-:W-:-:S05]  /*09e0*/  LEA.HI.X R17, R4, R7, R5, 0x2, P2 ;  /* 0x0000000704117211 */ /* 0x000fca00010f1405 */
[----:B------:R-:W-:Y:S01]  /*09f0*/  IMAD.WIDE.U32 R18, R25, 0x10, R16 ;  /* 0x0000001019127825 */ /* 0x000fe200078e0010 */
[----:B------:R-:W5:Y:S04]  /*0a00*/  LDG.E R4, [R16.64] ;  /* 0x0000000410047981 */ /* 0x000f68000c1e1900 */
[----:B------:R-:W5:Y:S04]  /*0a10*/  LDG.E R6, [R16.64+0x10] ;  /* 0x0000100410067981 */ /* 0x000f68000c1e1900 */
[----:B------:R-:W5:Y:S04]  /*0a20*/  LDG.E R5, [R18.64] ;  /* 0x0000000412057981 */ /* 0x000f68000c1e1900 */
[----:B------:R-:W5:Y:S01]  /*0a30*/  LDG.E R7, [R18.64+0x10] ;  /* 0x0000100412077981 */ /* 0x000f62000c1e1900 */
[----:B------:R-:W-:Y:S03]  /*0a40*/  WARPSYNC 0xffffffff ;  /* 0xffffffff00007948 */ /* 0x000fe60003800000 */
[----:B--2---:R-:W-:Y:S04]  /*0a50*/  MOVM.16.MT88 R20, R20 ;  /* 0x000000001414723a */ /* 0x004fe80000000000 */
[----:B---3--:R-:W-:Y:S04]  /*0a60*/  MOVM.16.MT88 R22, R22 ;  /* 0x000000001616723a */ /* 0x008fe80000000000 */
[----:B----4-:R-:W0:Y:S04]  /*0a70*/  MOVM.16.MT88 R21, R21 ;  /* 0x000000001515723a */ /* 0x010e280000000000 */
[----:B-----5:R-:W1:Y:S01]  /*0a80*/  MOVM.16.MT88 R23, R23 ;  /* 0x000000001717723a */ /* 0x020e620000000000 */
[C---:B0-----:R-:W-:Y:S08]  /*0a90*/  HMMA.16816.F16 R12, R4.reuse, R20, R12 ;  /* 0x00000014040c723c */ /* 0x041ff0000000080c */
[----:B-1----:R-:W-:Y:S01]  /*0aa0*/  HMMA.16816.F16 R2, R4, R22, R2 ;  /* 0x000000160402723c */ /* 0x002fe20000000802 */
[----:B------:R-:W-:Y:S05]  /*0ab0*/  @!UPT UIADD3 URZ, URZ, URZ, URZ ;  /* 0x0000003f3f3ff290 */ /* 0x000fea000fffe03f */
[----:B------:R-:W-:Y:S11]  /*0ac0*/  @P0 BRA `(.L_x_3) ;  /* 0x0000031000000947 */ /* 0x000ff60003800000 */
        /* <DEDUP_REMOVED lines=47> */
[----:B-1----:R-:W-:Y:S11]  /*0dc0*/  HMMA.16816.F16 R2, R4, R22, R2 ;  /* 0x000000160402723c */ /* 0x002ff60000000802 */
[----:B------:R-:W-:Y:S06]  /*0dd0*/  @!UPT UIADD3 URZ, URZ, URZ, URZ ;  /* 0x0000003f3f3ff290 */ /* 0x000fec000fffe03f */
.L_x_3:
[----:B------:R-:W-:Y:S01]  /*0de0*/  IADD3 R15, R15, 0x40, RZ ;  /* 0x000000400f0f7810 */ /* 0x000fe20007ffe0ff */
[----:B------:R-:W-:Y:S06]  /*0df0*/  @P1 BRA `(.L_x_4) ;  /* 0xfffff3a000001947 */ /* 0x000fec000383ffff */
[----:B------:R-:W-:Y:S05]  /*0e00*/  BSYNC B0 ;  /* 0x0000000000007941 */ /* 0x000fea0003800000 */
.L_x_1:
[----:B------:R-:W-:Y:S01]  /*0e10*/  IMAD.MOV.U32 R0, RZ, RZ, c[0x0][0x180] ;  /* 0x00006000ff007624 */ /* 0x000fe200078e00ff */
[----:B------:R-:W-:Y:S04]  /*0e20*/  BSSY B0, `(.L_x_0) ;  /* 0x0000041000007945 */ /* 0x000fe80003800000 */
[----:B------:R-:W-:-:S04]  /*0e30*/  IADD3 R0, R0, -0x1, RZ ;  /* 0xffffffff00007810 */ /* 0x000fc80007ffe0ff */
[----:B------:R-:W-:-:S04]  /*0e40*/  LEA.HI R0, R0, 0x1, RZ, 0x1c ;  /* 0x0000000100007811 */ /* 0x000fc800078fe0ff */
[----:B------:R-:W-:-:S13]  /*0e50*/  LOP3.LUT P0, R9, R0, 0x3, RZ, 0xc0, !PT ;  /* 0x0000000300097812 */ /* 0x000fda000780c0ff */
[----:B------:R-:W-:Y:S05]  /*0e60*/  @!P0 BRA `(.L_x_5) ;  /* 0x000003c000008947 */ /* 0x000fea0003800000 */
[----:B------:R-:W0:Y:S01]  /*0e70*/  S2R R25, SR_TID.X ;  /* 0x0000000000197919 */ /* 0x000e220000002100 */
[----:B------:R-:W-:-:S03]  /*0e80*/  SHF.R.S32.HI R4, RZ, 0x1f, R15 ;  /* 0x0000001fff047819 */ /* 0x000fc6000001140f */
[----:B------:R-:W1:Y:S01]  /*0e90*/  S2R R5, SR_CTAID.Y ;  /* 0x0000000000057919 */ /* 0x000e620000002600 */
[----:B0-----:R-:W-:-:S04]  /*0ea0*/  SHF.R.U32.HI R0, RZ, 0x2, R25 ;  /* 0x00000002ff007819 */ /* 0x001fc80000011619 */
[----:B------:R-:W-:-:S05]  /*0eb0*/  LOP3.LUT R0, R0, 0x3fffffe0, RZ, 0xc0, !PT ;  /* 0x3fffffe000007812 */ /* 0x000fca00078ec0ff */
[----:B-1----:R-:W-:-:S04]  /*0ec0*/  IMAD R0, R5, 0x80, R0 ;  /* 0x0000008005007824 */ /* 0x002fc800078e0200 */
[C---:B------:R-:W-:Y:S01]  /*0ed0*/  IMAD R5, R0.reuse, c[0x0][0x180], RZ ;  /* 0x0000600000057a24 */ /* 0x040fe200078e02ff */
[----:B------:R-:W-:-:S04]  /*0ee0*/  ISETP.GE.AND P0, PT, R0, c[0x0][0x178], PT ;  /* 0x00005e0000007a0c */ /* 0x000fc80003f06270 */
[----:B------:R-:W-:Y:S01]  /*0ef0*/  IADD3 R8, P1, R5, R15, RZ ;  /* 0x0000000f05087210 */ /* 0x000fe20007f3e0ff */
[----:B------:R-:W-:-:S03]  /*0f00*/  IMAD R15, R15, c[0x0][0x17c], RZ ;  /* 0x00005f000f0f7a24 */ /* 0x000fc600078e02ff */
[----:B------:R-:W-:Y:S02]  /*0f10*/  LEA R0, P2, R8, c[0x0][0x160], 0x1 ;  /* 0x0000580008007a11 */ /* 0x000fe400078408ff */
[----:B------:R-:W-:-:S04]  /*0f20*/  LEA.HI.X.SX32 R5, R5, R4, 0x1, P1 ;  /* 0x0000000405057211 */ /* 0x000fc800008f0eff */
[----:B------:R-:W-:Y:S02]  /*0f30*/  LEA.HI.X R8, R8, c[0x0][0x164], R5, 0x1, P2 ;  /* 0x0000590008087a11 */ /* 0x000fe400010f0c05 */
.L_x_7:
[----:B------:R-:W-:-:S04]  /*0f40*/  IADD3 R9, R9, -0x1, RZ ;  /* 0xffffffff09097810 */ /* 0x000fc80007ffe0ff */
[----:B------:R-:W-:Y:S01]  /*0f50*/  ISETP.NE.AND P1, PT, R9, RZ, PT ;  /* 0x000000ff0900720c */ /* 0x000fe20003f25270 */
[----:B------:R-:W-:Y:S05]  /*0f60*/  @P0 BRA `(.L_x_6) ;  /* 0x0000027000000947 */ /* 0x000fea0003800000 */
[----:B------:R-:W0:Y:S01]  /*0f70*/  S2R R4, SR_CTAID.X ;  /* 0x0000000000047919 */ /* 0x000e220000002500 */
[----:B------:R-:W-:Y:S01]  /*0f80*/  LOP3.LUT R5, R25, 0x60, RZ, 0xc0, !PT ;  /* 0x0000006019057812 */ /* 0x000fe200078ec0ff */
[----:B------:R-:W-:Y:S02]  /*0f90*/  IMAD.MOV.U32 R21, RZ, RZ, c[0x0][0x17c] ;  /* 0x00005f00ff157624 */ /* 0x000fe400078e00ff */
[----:B------:R-:W1:Y:S02]  /*0fa0*/  S2R R6, SR_LANEID ;  /* 0x0000000000067919 */ /* 0x000e640000000000 */
[----:B0-----:R-:W-:Y:S01]  /*0fb0*/  IMAD R10, R4, 0x80, R5 ;  /* 0x00000080040a7824 */ /* 0x001fe200078e0205 */
[----:B------:R-:W-:Y:S02]  /*0fc0*/  SHF.R.S32.HI R5, RZ, 0x1f, R15 ;  /* 0x0000001fff057819 */ /* 0x000fe4000001140f */
[----:B-1----:R-:W-:-:S02]  /*0fd0*/  LOP3.LUT R4, R6, 0x3, RZ, 0xc0, !PT ;  /* 0x0000000306047812 */ /* 0x002fc400078ec0ff */
[C---:B------:R-:W-:Y:S02]  /*0fe0*/  IADD3 R11, P2, R10.reuse, R15, RZ ;  /* 0x0000000f0a0b7210 */ /* 0x040fe40007f5e0ff */
[----:B------:R-:W-:Y:S02]  /*0ff0*/  SHF.R.U32.HI R17, RZ, 0x2, R6 ;  /* 0x00000002ff117819 */ /* 0x000fe40000011606 */
[----:B------:R-:W-:Y:S02]  /*1000*/  SHF.R.U32.HI R6, RZ, 0x1, R21 ;  /* 0x00000001ff067819 */ /* 0x000fe40000011615 */
[----:B------:R-:W-:Y:S01]  /*1010*/  LEA.HI.X.SX32 R10, R10, R5, 0x1, P2 ;  /* 0x000000050a0a7211 */ /* 0x000fe200010f0eff */
[----:B------:R-:W-:Y:S01]  /*1020*/  IMAD.MOV.U32 R5, RZ, RZ, RZ ;  /* 0x000000ffff057224 */ /* 0x000fe200078e00ff */
[----:B------:R-:W-:-:S03]  /*1030*/  LEA R19, P2, R11, c[0x0][0x168], 0x1 ;  /* 0x00005a000b137a11 */ /* 0x000fc600078408ff */
[----:B------:R-:W-:Y:S01]  /*1040*/  IMAD.WIDE.U32 R6, R17, R6, R4 ;  /* 0x0000000611067225 */ /* 0x000fe200078e0004 */
[----:B------:R-:W-:-:S04]  /*1050*/  LEA.HI.X R11, R11, c[0x0][0x16c], R10, 0x1, P2 ;  /* 0x00005b000b0b7a11 */ /* 0x000fc800010f0c0a */
[----:B------:R-:W-:-:S04]  /*1060*/  LEA R18, P2, R6, R19, 0x2 ;  /* 0x0000001306127211 */ /* 0x000fc800078410ff */
[----:B------:R-:W-:Y:S01]  /*1070*/  LEA.HI.X R19, R6, R11, R7, 0x2, P2 ;  /* 0x0000000b06137211 */ /* 0x000fe200010f1407 */
[----:B------:R-:W-:-:S04]  /*1080*/  IMAD.MOV.U32 R7, RZ, RZ, c[0x0][0x180] ;  /* 0x00006000ff077624 */ /* 0x000fc800078e00ff */
[----:B------:R-:W-:Y:S01]  /*1090*/  IMAD.WIDE.U32 R20, R21, 0x10, R18 ;  /* 0x0000001015147825 */ /* 0x000fe200078e0012 */
[----:B------:R-:W-:Y:S01]  /*10a0*/  SHF.R.U32.HI R6, RZ, 0x1, R7 ;  /* 0x00000001ff067819 */ /* 0x000fe20000011607 */
[----:B------:R-:W2:Y:S04]  /*10b0*/  LDG.E R14, [R18.64] ;  /* 0x00000004120e7981 */ /* 0x000ea8000c1e1900 */
[----:B------:R2:W3:Y:S04]  /*10c0*/  LDG.E R23, [R18.64+0x10] ;  /* 0x0000100412177981 */ /* 0x0004e8000c1e1900 */
[----:B------:R3:W4:Y:S04]  /*10d0*/  LDG.E R22, [R20.64] ;  /* 0x0000000414167981 */ /* 0x000728000c1e1900 */
[----:B------:R3:W5:Y:S01]  /*10e0*/  LDG.E R24, [R20.64+0x10] ;  /* 0x0000100414187981 */ /* 0x000762000c1e1900 */
[----:B------:R-:W-:-:S05]  /*10f0*/  IMAD.WIDE.U32 R4, R17, R6, R4 ;  /* 0x0000000611047225 */ /* 0x000fca00078e0004 */
        /* <DEDUP_REMOVED lines=13> */
[----:B-1----:R-:W-:Y:S10]  /*11d0*/  HMMA.16816.F16 R2, R4, R20, R2 ;  /* 0x000000140402723c */ /* 0x002ff40000000802 */
.L_x_6:
[----:B------:R-:W-:Y:S01]  /*11e0*/  IADD3 R0, P2, R0, 0x20, RZ ;  /* 0x0000002000007810 */ /* 0x000fe20007f5e0ff */
[----:B------:R-:W-:-:S04]  /*11f0*/  IMAD.MOV.U32 R4, RZ, RZ, c[0x0][0x17c] ;  /* 0x00005f00ff047624 */ /* 0x000fc800078e00ff */
[----:B------:R-:W-:Y:S02]  /*1200*/  IMAD R15, R4, 0x10, R15 ;  /* 0x00000010040f7824 */ /* 0x000fe400078e020f */
[----:B------:R-:W-:Y:S01]  /*1210*/  IMAD.X R8, RZ, RZ, R8, P2 ;  /* 0x000000ffff087224 */ /* 0x000fe200010e0608 */
[----:B------:R-:W-:Y:S06]  /*1220*/  @P1 BRA `(.L_x_7) ;  /* 0xfffffd1000001947 */ /* 0x000fec000383ffff */
.L_x_5:
[----:B------:R-:W-:Y:S05]  /*1230*/  BSYNC B0 ;  /* 0x0000000000007941 */ /* 0x000fea0003800000 */
.L_x_0:
[----:B------:R-:W0:Y:S04]  /*1240*/  S2R R0, SR_TID.X ;  /* 0x0000000000007919 */ /* 0x000e280000002100 */
[----:B------:R-:W1:Y:S04]  /*1250*/  S2R R6, SR_CTAID.X ;  /* 0x0000000000067919 */ /* 0x000e680000002500 */
[----:B------:R-:W2:Y:S01]  /*1260*/  S2R R5, SR_CTAID.Y ;  /* 0x0000000000057919 */ /* 0x000ea20000002600 */
[----:B0-----:R-:W-:-:S02]  /*1270*/  SHF.R.U32.HI R4, RZ, 0x2, R0 ;  /* 0x00000002ff047819 */ /* 0x001fc40000011600 */
[----:B------:R-:W-:Y:S02]  /*1280*/  LOP3.LUT R7, R0, 0x60, RZ, 0xc0, !PT ;  /* 0x0000006000077812 */ /* 0x000fe400078ec0ff */
[----:B------:R-:W-:-:S03]  /*1290*/  LOP3.LUT R4, R4, 0x3fffffe0, RZ, 0xc0, !PT ;  /* 0x3fffffe004047812 */ /* 0x000fc600078ec0ff */
[----:B-1----:R-:W-:Y:S02]  /*12a0*/  IMAD R6, R6, 0x80, R7 ;  /* 0x0000008006067824 */ /* 0x002fe400078e0207 */
[----:B--2---:R-:W-:-:S03]  /*12b0*/  IMAD R4, R5, 0x80, R4 ;  /* 0x0000008005047824 */ /* 0x004fc600078e0204 */
[----:B------:R-:W-:-:S04]  /*12c0*/  ISETP.GE.AND P0, PT, R6, c[0x0][0x17c], PT ;  /* 0x00005f0006007a0c */ /* 0x000fc80003f06270 */
[----:B------:R-:W-:-:S13]  /*12d0*/  ISETP.GE.OR P0, PT, R4, c[0x0][0x178], P0 ;  /* 0x00005e0004007a0c */ /* 0x000fda0000706670 */
[----:B------:R-:W-:Y:S05]  /*12e0*/  @P0 EXIT ;  /* 0x000000000000094d */ /* 0x000fea0003800000 */
[----:B------:R-:W0:Y:S01]  /*12f0*/  S2R R7, SR_LANEID ;  /* 0x0000000000077919 */ /* 0x000e220000000000 */
[----:B------:R-:W-:Y:S01]  /*1300*/  IMAD R0, R4, c[0x0][0x17c], RZ ;  /* 0x00005f0004007a24 */ /* 0x000fe200078e02ff */
[----:B------:R-:W-:Y:S01]  /*1310*/  WARPSYNC 0xffffffff ;  /* 0xffffffff00007948 */ /* 0x000fe20003800000 */
[----:B------:R-:W-:-:S03]  /*1320*/  IMAD.MOV.U32 R8, RZ, RZ, c[0x0][0x17c] ;  /* 0x00005f00ff087624 */ /* 0x000fc600078e00ff */
[----:B------:R-:W-:Y:S02]  /*1330*/  SHF.R.S32.HI R5, RZ, 0x1f, R0 ;  /* 0x0000001fff057819 */ /* 0x000fe40000011400 */
[C---:B------:R-:W-:Y:S02]  /*1340*/  IADD3 R0, P0, R6.reuse, R0, RZ ;  /* 0x0000000006007210 */ /* 0x040fe40007f1e0ff */
[----:B------:R-:W-:Y:S02]  /*1350*/  SHF.R.U32.HI R17, RZ, 0x1, R8 ;  /* 0x00000001ff117819 */ /* 0x000fe40000011608 */
[----:B------:R-:W-:Y:S01]  /*1360*/  LEA.HI.X.SX32 R11, R6, R5, 0x1, P0 ;  /* 0x00000005060b7211 */ /* 0x000fe200000f0eff */
[----:B------:R-:W-:Y:S01]  /*1370*/  IMAD.MOV.U32 R5, RZ, RZ, RZ ;  /* 0x000000ffff057224 */ /* 0x000fe200078e00ff */
[----:B------:R-:W-:Y:S02]  /*1380*/  LEA R9, P0, R0, c[0x0][0x170], 0x1 ;  /* 0x00005c0000097a11 */ /* 0x000fe400078008ff */
[----:B0-----:R-:W-:-:S02]  /*1390*/  SHF.R.U32.HI R15, RZ, 0x2, R7 ;  /* 0x00000002ff0f7819 */ /* 0x001fc40000011607 */
[----:B------:R-:W-:-:S05]  /*13a0*/  LOP3.LUT R4, R7, 0x3, RZ, 0xc0, !PT ;  /* 0x0000000307047812 */ /* 0x000fca00078ec0ff */
[----:B------:R-:W-:Y:S01]  /*13b0*/  IMAD.WIDE.U32 R6, R15, R17, R4 ;  /* 0x000000110f067225 */ /* 0x000fe200078e0004 */
[----:B------:R-:W-:-:S04]  /*13c0*/  LEA.HI.X R5, R0, c[0x0][0x174], R11, 0x1, P0 ;  /* 0x00005d0000057a11 */ /* 0x000fc800000f0c0b */
[----:B------:R-:W-:-:S04]  /*13d0*/  LEA R4, P0, R6, R9, 0x2 ;  /* 0x0000000906047211 */ /* 0x000fc800078010ff */
[----:B------:R-:W-:-:S05]  /*13e0*/  LEA.HI.X R5, R6, R5, R7, 0x2, P0 ;  /* 0x0000000506057211 */ /* 0x000fca00000f1407 */
[----:B------:R-:W-:Y:S01]  /*13f0*/  IMAD.WIDE.U32 R6, R17, 0x20, R4 ;  /* 0x0000002011067825 */ /* 0x000fe200078e0004 */
[----:B------:R-:W-:Y:S04]  /*1400*/  STG.E [R4.64], R12 ;  /* 0x0000000c04007986 */ /* 0x000fe8000c101904 */
[----:B------:R-:W-:Y:S04]  /*1410*/  STG.E [R6.64], R13 ;  /* 0x0000000d06007986 */ /* 0x000fe8000c101904 */
[----:B------:R-:W-:Y:S04]  /*1420*/  STG.E [R4.64+0x10], R2 ;  /* 0x0000100204007986 */ /* 0x000fe8000c101904 */
[----:B------:R-:W-:Y:S01]  /*1430*/  STG.E [R6.64+0x10], R3 ;  /* 0x0000100306007986 */ /* 0x000fe2000c101904 */
[----:B------:R-:W-:Y:S05]  /*1440*/  EXIT ;  /* 0x000000000000794d */ /* 0x000fea0003800000 */
.L_x_8:
[----:B------:R-:W-:-:S00]  /*1450*/  BRA `(.L_x_8) ;  /* 0xfffffff000007947 */ /* 0x000fc0000383ffff */
[----:B------:R-:W-:-:S00]  /*1460*/  NOP ;  /* 0x0000000000007918 */ /* 0x000fc00000000000 */
        /* <DEDUP_REMOVED lines=9> */
.L_x_9:
